	.headerflags	@"EF_CUDA_TEXMODE_UNIFIED EF_CUDA_64BIT_ADDRESS EF_CUDA_ACCELERATORS EF_CUDA_SM90 EF_CUDA_VIRTUAL_SM(EF_CUDA_SM90)"
	.elftype	@"ET_EXEC"


//--------------------- .nv.info                  --------------------------
	.section	.nv.info,"",@"SHT_CUDA_INFO"
	.align	4


	//----- nvinfo : EIATTR_REGCOUNT
	.align		4
        /*0000*/ 	.byte	0x04, 0x2f
        /*0002*/ 	.short	(.L_1 - .L_0)
	.align		4
.L_0:
        /*0004*/ 	.word	index@(triton_poi_fused_leaky_relu_0)
        /*0008*/ 	.word	0x0000000e


	//----- nvinfo : EIATTR_MIN_STACK_SIZE
	.align		4
.L_1:
        /*000c*/ 	.byte	0x04, 0x12
        /*000e*/ 	.short	(.L_3 - .L_2)
	.align		4
.L_2:
        /*0010*/ 	.word	index@(triton_poi_fused_leaky_relu_0)
        /*0014*/ 	.word	0x00000000


	//----- nvinfo : EIATTR_FRAME_SIZE
	.align		4
.L_3:
        /*0018*/ 	.byte	0x04, 0x11
        /*001a*/ 	.short	(.L_5 - .L_4)
	.align		4
.L_4:
        /*001c*/ 	.word	index@(triton_poi_fused_leaky_relu_0)
        /*0020*/ 	.word	0x00000000


	//----- nvinfo : EIATTR_MIN_STACK_SIZE
	.align		4
.L_5:
        /*0024*/ 	.byte	0x04, 0x12
        /*0026*/ 	.short	(.L_7 - .L_6)
	.align		4
.L_6:
        /*0028*/ 	.word	index@(triton_poi_fused_leaky_relu_0)
        /*002c*/ 	.word	0x00000000
.L_7:


//--------------------- .nv.info.triton_poi_fused_leaky_relu_0 --------------------------
	.section	.nv.info.triton_poi_fused_leaky_relu_0,"",@"SHT_CUDA_INFO"
	.sectionflags	@""
	.align	4


	//----- nvinfo : EIATTR_CUDA_API_VERSION
	.align		4
        /*0000*/ 	.byte	0x04, 0x37
        /*0002*/ 	.short	(.L_9 - .L_8)
.L_8:
        /*0004*/ 	.word	0x0000007c


	//----- nvinfo : EIATTR_KPARAM_INFO
	.align		4
.L_9:
        /*0008*/ 	.byte	0x04, 0x17
        /*000a*/ 	.short	(.L_11 - .L_10)
.L_10:
        /*000c*/ 	.word	0x00000000
        /*0010*/ 	.short	0x0003
        /*0012*/ 	.short	0x0018
        /*0014*/ 	.byte	0x00, 0xf0, 0x11, 0x00


	//----- nvinfo : EIATTR_KPARAM_INFO
	.align		4
.L_11:
        /*0018*/ 	.byte	0x04, 0x17
        /*001a*/ 	.short	(.L_13 - .L_12)
.L_12:
        /*001c*/ 	.word	0x00000000
        /*0020*/ 	.short	0x0002
        /*0022*/ 	.short	0x0010
        /*0024*/ 	.byte	0x00, 0xf4, 0x21, 0x00


	//----- nvinfo : EIATTR_KPARAM_INFO
	.align		4
.L_13:
        /*0028*/ 	.byte	0x04, 0x17
        /*002a*/ 	.short	(.L_15 - .L_14)
.L_14:
        /*002c*/ 	.word	0x00000000
        /*0030*/ 	.short	0x0001
        /*0032*/ 	.short	0x0008
        /*0034*/ 	.byte	0x00, 0xf4, 0x21, 0x00


	//----- nvinfo : EIATTR_KPARAM_INFO
	.align		4
.L_15:
        /*0038*/ 	.byte	0x04, 0x17
        /*003a*/ 	.short	(.L_17 - .L_16)
.L_16:
        /*003c*/ 	.word	0x00000000
        /*0040*/ 	.short	0x0000
        /*0042*/ 	.short	0x0000
        /*0044*/ 	.byte	0x00, 0xf4, 0x21, 0x00


	//----- nvinfo : EIATTR_SPARSE_MMA_MASK
	.align		4
.L_17:
        /*0048*/ 	.byte	0x03, 0x50
        /*004a*/ 	.short	0x0000


	//----- nvinfo : EIATTR_MAXREG_COUNT
	.align		4
        /*004c*/ 	.byte	0x03, 0x1b
        /*004e*/ 	.short	0x00ff


	//----- nvinfo : EIATTR_EXIT_INSTR_OFFSETS
	.align		4
        /*0050*/ 	.byte	0x04, 0x1c
        /*0052*/ 	.short	(.L_19 - .L_18)


	//   ....[0]....
.L_18:
        /*0054*/ 	.word	0x00000200


	//----- nvinfo : EIATTR_REQNTID
	.align		4
.L_19:
        /*0058*/ 	.byte	0x04, 0x10
        /*005a*/ 	.short	(.L_21 - .L_20)
.L_20:
        /*005c*/ 	.word	0x00000080
        /*0060*/ 	.word	0x00000001
        /*0064*/ 	.word	0x00000001


	//----- nvinfo : EIATTR_CBANK_PARAM_SIZE
	.align		4
.L_21:
        /*0068*/ 	.byte	0x03, 0x19
        /*006a*/ 	.short	0x001c


	//----- nvinfo : EIATTR_PARAM_CBANK
	.align		4
        /*006c*/ 	.byte	0x04, 0x0a
        /*006e*/ 	.short	(.L_23 - .L_22)
	.align		4
.L_22:
        /*0070*/ 	.word	index@(.nv.constant0.triton_poi_fused_leaky_relu_0)
        /*0074*/ 	.short	0x0210
        /*0076*/ 	.short	0x001c


	//----- nvinfo : EIATTR_SW_WAR
	.align		4
.L_23:
        /*0078*/ 	.byte	0x04, 0x36
        /*007a*/ 	.short	(.L_25 - .L_24)
.L_24:
        /*007c*/ 	.word	0x00000008
.L_25:


//--------------------- .nv.callgraph             --------------------------
	.section	.nv.callgraph,"",@"SHT_CUDA_CALLGRAPH"
	.align	4
	.sectionentsize	8
	.align		4
        /*0000*/ 	.word	0x00000000
	.align		4
        /*0004*/ 	.word	0xffffffff
	.align		4
        /*0008*/ 	.word	0x00000000
	.align		4
        /*000c*/ 	.word	0xfffffffe
	.align		4
        /*0010*/ 	.word	0x00000000
	.align		4
        /*0014*/ 	.word	0xfffffffd
	.align		4
        /*0018*/ 	.word	0x00000000
	.align		4
        /*001c*/ 	.word	0xfffffffc


//--------------------- .text.triton_poi_fused_leaky_relu_0 --------------------------
	.section	.text.triton_poi_fused_leaky_relu_0,"ax",@progbits
	.align	128
        .global         triton_poi_fused_leaky_relu_0
        .type           triton_poi_fused_leaky_relu_0,@function
        .size           triton_poi_fused_leaky_relu_0,(.L_x_1 - triton_poi_fused_leaky_relu_0)
        .other          triton_poi_fused_leaky_relu_0,@"STO_CUDA_ENTRY STV_DEFAULT"
triton_poi_fused_leaky_relu_0:
.text.triton_poi_fused_leaky_relu_0:
[----:B------:R-:W-:Y:S01]  /*0000*/  LDC R1, c[0x0][0x28] ;  /* 0x00000a00ff017b82 */ /* 0x000fe20000000800 */
[----:B------:R-:W1:Y:S07]  /*0010*/  S2R R0, SR_TID.X ;  /* 0x0000000000007919 */ /* 0x000e6e0000002100 */
[----:B------:R-:W2:Y:S01]  /*0020*/  LDC.64 R4, c[0x0][0x218] ;  /* 0x00008600ff047b82 */ /* 0x000ea20000000a00 */
[----:B------:R-:W-:Y:S01]  /*0030*/  ULDC.64 UR4, c[0x0][0x208] ;  /* 0x0000820000047ab9 */ /* 0x000fe20000000a00 */
[----:B------:R-:W-:Y:S01]  /*0040*/  ULDC.64 UR6, c[0x0][0x220] ;  /* 0x0000880000067ab9 */ /* 0x000fe20000000a00 */
[----:B------:R-:W3:Y:S05]  /*0050*/  S2R R7, SR_CTAID.X ;  /* 0x0000000000077919 */ /* 0x000eea0000002500 */
[----:B------:R-:W4:Y:S01]  /*0060*/  LDC.64 R2, c[0x0][0x210] ;  /* 0x00008400ff027b82 */ /* 0x000f220000000a00 */
[----:B-1----:R-:W-:Y:S01]  /*0070*/  IMAD.SHL.U32 R0, R0, 0x2, RZ ;  /* 0x0000000200007824 */ /* 0x002fe200078e00ff */
[----:B---3--:R-:W-:-:S04]  /*0080*/  SHF.R.S32.HI R6, RZ, 0x17, R7 ;  /* 0x00000017ff067819 */ /* 0x008fc80000011407 */
[----:B------:R-:W-:-:S05]  /*0090*/  LOP3.LUT R0, R0, 0xfe, RZ, 0xc0, !PT ;  /* 0x000000fe00007812 */ /* 0x000fca00078ec0ff */
[----:B------:R-:W-:Y:S01]  /*00a0*/  IMAD R7, R7, 0x100, R0 ;  /* 0x0000010007077824 */ /* 0x000fe200078e0200 */
[----:B------:R-:W-:-:S03]  /*00b0*/  SGXT R0, R6, 0x1 ;  /* 0x000000010600781a */ /* 0x000fc60000000200 */
[----:B----4-:R-:W-:Y:S01]  /*00c0*/  IMAD.WIDE R2, R7, 0x4, R2 ;  /* 0x0000000407027825 */ /* 0x010fe200078e0202 */
[----:B------:R-:W-:-:S04]  /*00d0*/  LEA.HI R0, R0, R7, RZ, 0x8 ;  /* 0x0000000700007211 */ /* 0x000fc800078f40ff */
[----:B------:R-:W-:-:S05]  /*00e0*/  LOP3.LUT R0, R0, 0xffffff00, RZ, 0xc0, !PT ;  /* 0xffffff0000007812 */ /* 0x000fca00078ec0ff */
[----:B------:R-:W-:-:S04]  /*00f0*/  IMAD.IADD R9, R7, 0x1, -R0 ;  /* 0x0000000107097824 */ /* 0x000fc800078e0a00 */
[----:B--2---:R-:W-:Y:S02]  /*0100*/  IMAD.WIDE R4, R9, 0x4, R4 ;  /* 0x0000000409047825 */ /* 0x004fe400078e0204 */
[----:B------:R-:W2:Y:S04]  /*0110*/  LDG.E.64 R8, desc[UR4][R2.64] ;  /* 0x0000000402087981 */ /* 0x000ea8000c1e1b00 */
[----:B------:R-:W2:Y:S01]  /*0120*/  LDG.E.EL.64 R4, desc[UR4][R4.64] ;  /* 0x0000000404047981 */ /* 0x000ea2000c2e1b00 */
[----:B------:R-:W-:-:S04]  /*0130*/  IADD3 R6, P2, R7, UR6, RZ ;  /* 0x0000000607067c10 */ /* 0x000fc8000ff5e0ff */
[----:B------:R-:W-:Y:S02]  /*0140*/  LEA.HI.X.SX32 R7, R7, UR7, 0x1, P2 ;  /* 0x0000000707077c11 */ /* 0x000fe400090f0eff */
[C---:B--2---:R-:W-:Y:S01]  /*0150*/  FSETP.GT.AND P1, PT, R8.reuse, -R4, PT ;  /* 0x800000040800720b */ /* 0x044fe20003f24000 */
[----:B------:R-:W-:Y:S01]  /*0160*/  FADD R8, R8, R4 ;  /* 0x0000000408087221 */ /* 0x000fe20000000000 */
[C---:B------:R-:W-:Y:S01]  /*0170*/  FSETP.GT.AND P0, PT, R9.reuse, -R5, PT ;  /* 0x800000050900720b */ /* 0x040fe20003f04000 */
[----:B------:R-:W-:Y:S01]  /*0180*/  FADD R9, R9, R5 ;  /* 0x0000000509097221 */ /* 0x000fe20000000000 */
[----:B------:R-:W-:Y:S02]  /*0190*/  SEL R0, RZ, 0x1, !P1 ;  /* 0x00000001ff007807 */ /* 0x000fe40004800000 */
[----:B------:R-:W-:-:S05]  /*01a0*/  SEL R11, RZ, 0x100, !P0 ;  /* 0x00000100ff0b7807 */ /* 0x000fca0004000000 */
[----:B------:R-:W-:Y:S02]  /*01b0*/  IMAD.IADD R11, R0, 0x1, R11 ;  /* 0x00000001000b7824 */ /* 0x000fe400078e020b */
[----:B------:R-:W-:Y:S02]  /*01c0*/  @!P1 FMUL R8, R8, 0.10000000149011611938 ;  /* 0x3dcccccd08089820 */ /* 0x000fe40000400000 */
[----:B------:R-:W-:Y:S01]  /*01d0*/  @!P0 FMUL R9, R9, 0.10000000149011611938 ;  /* 0x3dcccccd09098820 */ /* 0x000fe20000400000 */
[----:B------:R-:W-:Y:S04]  /*01e0*/  STG.E.U16 desc[UR4][R6.64], R11 ;  /* 0x0000000b06007986 */ /* 0x000fe8000c101504 */
[----:B------:R-:W-:Y:S01]  /*01f0*/  STG.E.64 desc[UR4][R2.64], R8 ;  /* 0x0000000802007986 */ /* 0x000fe2000c101b04 */
[----:B------:R-:W-:Y:S05]  /*0200*/  EXIT ;  /* 0x000000000000794d */ /* 0x000fea0003800000 */
.L_x_0:
[----:B------:R-:W-:-:S00]  /*0210*/  BRA `(.L_x_0) ;  /* 0xfffffffc00fc7947 */ /* 0x000fc0000383ffff */
[----:B------:R-:W-:-:S00]  /*0220*/  NOP ;  /* 0x0000000000007918 */ /* 0x000fc00000000000 */
        /* <DEDUP_REMOVED lines=13> */
.L_x_1:


//--------------------- .nv.constant0.triton_poi_fused_leaky_relu_0 --------------------------
	.section	.nv.constant0.triton_poi_fused_leaky_relu_0,"a",@progbits
	.sectionflags	@""
	.align	4
.nv.constant0.triton_poi_fused_leaky_relu_0:
	.zero		556
